//
// Generated by NVIDIA NVVM Compiler
//
// Compiler Build ID: CL-36424714
// Cuda compilation tools, release 13.0, V13.0.88
// Based on NVVM 20.0.0
//

.version 9.0
.target sm_100
.address_size 64

	// .globl	_Z4testPKc

.visible .entry _Z4testPKc(
	.param .u64 .ptr .align 1 _Z4testPKc_param_0
)
{


	ret;

}


// ===== COMPILED SASS (sm_100) =====

	.target	sm_100

	.elftype	@"ET_EXEC"


//--------------------- .note.nv.tkinfo           --------------------------
	.section	.note.nv.tkinfo,"",@"SHT_NOTE"
	.sectionflags	@"SHF_NOTE_NV_TKINFO"
	.tkinfo
        /*0018*/ 	.word	0x00000002
        /*0030*/ 	.string	""
        /*0030*/ 	.string	"ptxas"
        /*0030*/ 	.string	"Cuda compilation tools, release 13.0, V13.0.88"
        /*0030*/ 	.string	"Build cuda_13.0.r13.0/compiler.36424714_0"
        /*0030*/ 	.string	"-arch sm_100 -m 64 "



//--------------------- .note.nv.cuinfo           --------------------------
	.section	.note.nv.cuinfo,"",@"SHT_NOTE"
	.sectionflags	@"SHF_NOTE_NV_CUINFO"
        /*0018*/ 	.short	0x0002
        /*001a*/ 	.short	0x0064
        /*001c*/ 	.short	0x0082
	.zero		2


//--------------------- .nv.info                  --------------------------
	.section	.nv.info,"",@"SHT_CUDA_INFO"
	.align	4


	//----- nvinfo : EIATTR_REGCOUNT
	.align		4
        /*0000*/ 	.byte	0x04, 0x2f
        /*0002*/ 	.short	(.L_1 - .L_0)
	.align		4
.L_0:
        /*0004*/ 	.word	index@(_Z4testPKc)
        /*0008*/ 	.word	0x00000004


	//----- nvinfo : EIATTR_FRAME_SIZE
	.align		4
.L_1:
        /*000c*/ 	.byte	0x04, 0x11
        /*000e*/ 	.short	(.L_3 - .L_2)
	.align		4
.L_2:
        /*0010*/ 	.word	index@(_Z4testPKc)
        /*0014*/ 	.word	0x00000000


	//----- nvinfo : EIATTR_MIN_STACK_SIZE
	.align		4
.L_3:
        /*0018*/ 	.byte	0x04, 0x12
        /*001a*/ 	.short	(.L_5 - .L_4)
	.align		4
.L_4:
        /*001c*/ 	.word	index@(_Z4testPKc)
        /*0020*/ 	.word	0x00000000
.L_5:


//--------------------- .nv.compat                --------------------------
	.section	.nv.compat,"",@"SHT_CUDA_COMPAT_INFO"
	.align	4
        /*0000*/ 	.byte	0x02, 0x09, 0x00, 0x00, 0x02, 0x02, 0x01, 0x00, 0x02, 0x05, 0x05, 0x00, 0x03, 0x07, 0x01, 0x01
        /*0010*/ 	.byte	0x02, 0x03, 0x00, 0x00, 0x02, 0x06, 0x01, 0x00, 0x04, 0x0b, 0x08, 0x00, 0x09, 0x00, 0x00, 0x00
        /*0020*/ 	.byte	0x00, 0x00, 0x00, 0x00


//--------------------- .nv.info._Z4testPKc       --------------------------
	.section	.nv.info._Z4testPKc,"",@"SHT_CUDA_INFO"
	.sectionflags	@""
	.align	4


	//----- nvinfo : EIATTR_CUDA_API_VERSION
	.align		4
        /*0000*/ 	.byte	0x04, 0x37
        /*0002*/ 	.short	(.L_7 - .L_6)
.L_6:
        /*0004*/ 	.word	0x00000082


	//----- nvinfo : EIATTR_KPARAM_INFO
	.align		4
.L_7:
        /*0008*/ 	.byte	0x04, 0x17
        /*000a*/ 	.short	(.L_9 - .L_8)
.L_8:
        /*000c*/ 	.word	0x00000000
        /*0010*/ 	.short	0x0000
        /*0012*/ 	.short	0x0000
        /*0014*/ 	.byte	0x00, 0xf5, 0x21, 0x00


	//----- nvinfo : EIATTR_SPARSE_MMA_MASK
	.align		4
.L_9:
        /*0018*/ 	.byte	0x03, 0x50
        /*001a*/ 	.short	0x0000


	//----- nvinfo : EIATTR_MAXREG_COUNT
	.align		4
        /*001c*/ 	.byte	0x03, 0x1b
        /*001e*/ 	.short	0x00ff


	//----- nvinfo : EIATTR_MERCURY_ISA_VERSION
	.align		4
        /*0020*/ 	.byte	0x03, 0x5f
        /*0022*/ 	.short	0x0101


	//----- nvinfo : EIATTR_VRC_CTA_INIT_COUNT
	.align		4
        /*0024*/ 	.byte	0x02, 0x4a
	.zero		1
	.zero		1


	//----- nvinfo : EIATTR_EXIT_INSTR_OFFSETS
	.align		4
        /*0028*/ 	.byte	0x04, 0x1c
        /*002a*/ 	.short	(.L_11 - .L_10)


	//   ....[0]....
.L_10:
        /*002c*/ 	.word	0x00000010


	//----- nvinfo : EIATTR_CBANK_PARAM_SIZE
	.align		4
.L_11:
        /*0030*/ 	.byte	0x03, 0x19
        /*0032*/ 	.short	0x0008


	//----- nvinfo : EIATTR_PARAM_CBANK
	.align		4
        /*0034*/ 	.byte	0x04, 0x0a
        /*0036*/ 	.short	(.L_13 - .L_12)
	.align		4
.L_12:
        /*0038*/ 	.word	index@(.nv.constant0._Z4testPKc)
        /*003c*/ 	.short	0x0380
        /*003e*/ 	.short	0x0008


	//----- nvinfo : EIATTR_SW_WAR
	.align		4
.L_13:
        /*0040*/ 	.byte	0x04, 0x36
        /*0042*/ 	.short	(.L_15 - .L_14)
.L_14:
        /*0044*/ 	.word	0x00000008
.L_15:


//--------------------- .nv.callgraph             --------------------------
	.section	.nv.callgraph,"",@"SHT_CUDA_CALLGRAPH"
	.align	4
	.sectionentsize	8
	.align		4
        /*0000*/ 	.word	0x00000000
	.align		4
        /*0004*/ 	.word	0xffffffff
	.align		4
        /*0008*/ 	.word	0x00000000
	.align		4
        /*000c*/ 	.word	0xfffffffe
	.align		4
        /*0010*/ 	.word	0x00000000
	.align		4
        /*0014*/ 	.word	0xfffffffd
	.align		4
        /*0018*/ 	.word	0x00000000
	.align		4
        /*001c*/ 	.word	0xfffffffc


//--------------------- .text._Z4testPKc          --------------------------
	.section	.text._Z4testPKc,"ax",@progbits
	.align	128
        .global         _Z4testPKc
        .type           _Z4testPKc,@function
        .size           _Z4testPKc,(.L_x_1 - _Z4testPKc)
        .other          _Z4testPKc,@"STO_CUDA_ENTRY STV_DEFAULT"
_Z4testPKc:
.text._Z4testPKc:
[----:B------:R-:W-:Y:S01]  /*0000*/  LDC R1, c[0x0][0x37c] ;  /* 0x0000df00ff017b82 */ /* 0x000fe20000000800 */
[----:B------:R-:W-:Y:S05]  /*0010*/  EXIT ;  /* 0x000000000000794d */ /* 0x000fea0003800000 */
.L_x_0:
[----:B------:R-:W-:-:S00]  /*0020*/  BRA `(.L_x_0) ;  /* 0xfffffffc00fc7947 */ /* 0x000fc0000383ffff */
[----:B------:R-:W-:-:S00]  /*0030*/  NOP ;  /* 0x0000000000007918 */ /* 0x000fc00000000000 */
        /* <DEDUP_REMOVED lines=12> */
.L_x_1:


//--------------------- .nv.shared.reserved.0     --------------------------
	.section	.nv.shared.reserved.0,"aw",@nobits
	.weak		__nv_reservedSMEM_offset_0_alias
	.size		__nv_reservedSMEM_offset_0_alias, 0, 64
	.other		__nv_reservedSMEM_offset_0_alias,@"STO_CUDA_RESERVED_SHARED STV_DEFAULT"
__nv_reservedSMEM_offset_0_alias:
	.zero		0
	.zero		64


//--------------------- .nv.constant0._Z4testPKc  --------------------------
	.section	.nv.constant0._Z4testPKc,"a",@progbits
	.sectionflags	@""
	.align	4
.nv.constant0._Z4testPKc:
	.zero		904


//--------------------- SYMBOLS --------------------------

	.type		.nv.reservedSmem.offset0,@object
	.size		.nv.reservedSmem.offset0,0x4
